	.headerflags	@"EF_CUDA_TEXMODE_UNIFIED EF_CUDA_64BIT_ADDRESS EF_CUDA_ACCELERATORS EF_CUDA_SM90 EF_CUDA_VIRTUAL_SM(EF_CUDA_SM90)"
	.elftype	@"ET_EXEC"


//--------------------- .nv.info                  --------------------------
	.section	.nv.info,"",@"SHT_CUDA_INFO"
	.align	4


	//----- nvinfo : EIATTR_REGCOUNT
	.align		4
        /*0000*/ 	.byte	0x04, 0x2f
        /*0002*/ 	.short	(.L_1 - .L_0)
	.align		4
.L_0:
        /*0004*/ 	.word	index@(triton_poi_fused_cat_37)
        /*0008*/ 	.word	0x00000012


	//----- nvinfo : EIATTR_MIN_STACK_SIZE
	.align		4
.L_1:
        /*000c*/ 	.byte	0x04, 0x12
        /*000e*/ 	.short	(.L_3 - .L_2)
	.align		4
.L_2:
        /*0010*/ 	.word	index@(triton_poi_fused_cat_37)
        /*0014*/ 	.word	0x00000000


	//----- nvinfo : EIATTR_FRAME_SIZE
	.align		4
.L_3:
        /*0018*/ 	.byte	0x04, 0x11
        /*001a*/ 	.short	(.L_5 - .L_4)
	.align		4
.L_4:
        /*001c*/ 	.word	index@(triton_poi_fused_cat_37)
        /*0020*/ 	.word	0x00000000


	//----- nvinfo : EIATTR_MIN_STACK_SIZE
	.align		4
.L_5:
        /*0024*/ 	.byte	0x04, 0x12
        /*0026*/ 	.short	(.L_7 - .L_6)
	.align		4
.L_6:
        /*0028*/ 	.word	index@(triton_poi_fused_cat_37)
        /*002c*/ 	.word	0x00000000
.L_7:


//--------------------- .nv.info.triton_poi_fused_cat_37 --------------------------
	.section	.nv.info.triton_poi_fused_cat_37,"",@"SHT_CUDA_INFO"
	.sectionflags	@""
	.align	4


	//----- nvinfo : EIATTR_CUDA_API_VERSION
	.align		4
        /*0000*/ 	.byte	0x04, 0x37
        /*0002*/ 	.short	(.L_9 - .L_8)
.L_8:
        /*0004*/ 	.word	0x0000007c


	//----- nvinfo : EIATTR_KPARAM_INFO
	.align		4
.L_9:
        /*0008*/ 	.byte	0x04, 0x17
        /*000a*/ 	.short	(.L_11 - .L_10)
.L_10:
        /*000c*/ 	.word	0x00000000
        /*0010*/ 	.short	0x0004
        /*0012*/ 	.short	0x0020
        /*0014*/ 	.byte	0x00, 0xf0, 0x11, 0x00


	//----- nvinfo : EIATTR_KPARAM_INFO
	.align		4
.L_11:
        /*0018*/ 	.byte	0x04, 0x17
        /*001a*/ 	.short	(.L_13 - .L_12)
.L_12:
        /*001c*/ 	.word	0x00000000
        /*0020*/ 	.short	0x0003
        /*0022*/ 	.short	0x0018
        /*0024*/ 	.byte	0x00, 0xf4, 0x21, 0x00


	//----- nvinfo : EIATTR_KPARAM_INFO
	.align		4
.L_13:
        /*0028*/ 	.byte	0x04, 0x17
        /*002a*/ 	.short	(.L_15 - .L_14)
.L_14:
        /*002c*/ 	.word	0x00000000
        /*0030*/ 	.short	0x0002
        /*0032*/ 	.short	0x0010
        /*0034*/ 	.byte	0x00, 0xf4, 0x21, 0x00


	//----- nvinfo : EIATTR_KPARAM_INFO
	.align		4
.L_15:
        /*0038*/ 	.byte	0x04, 0x17
        /*003a*/ 	.short	(.L_17 - .L_16)
.L_16:
        /*003c*/ 	.word	0x00000000
        /*0040*/ 	.short	0x0001
        /*0042*/ 	.short	0x0008
        /*0044*/ 	.byte	0x00, 0xf4, 0x21, 0x00


	//----- nvinfo : EIATTR_KPARAM_INFO
	.align		4
.L_17:
        /*0048*/ 	.byte	0x04, 0x17
        /*004a*/ 	.short	(.L_19 - .L_18)
.L_18:
        /*004c*/ 	.word	0x00000000
        /*0050*/ 	.short	0x0000
        /*0052*/ 	.short	0x0000
        /*0054*/ 	.byte	0x00, 0xf4, 0x21, 0x00


	//----- nvinfo : EIATTR_SPARSE_MMA_MASK
	.align		4
.L_19:
        /*0058*/ 	.byte	0x03, 0x50
        /*005a*/ 	.short	0x0000


	//----- nvinfo : EIATTR_MAXREG_COUNT
	.align		4
        /*005c*/ 	.byte	0x03, 0x1b
        /*005e*/ 	.short	0x00ff


	//----- nvinfo : EIATTR_EXIT_INSTR_OFFSETS
	.align		4
        /*0060*/ 	.byte	0x04, 0x1c
        /*0062*/ 	.short	(.L_21 - .L_20)


	//   ....[0]....
.L_20:
        /*0064*/ 	.word	0x00000270


	//----- nvinfo : EIATTR_REQNTID
	.align		4
.L_21:
        /*0068*/ 	.byte	0x04, 0x10
        /*006a*/ 	.short	(.L_23 - .L_22)
.L_22:
        /*006c*/ 	.word	0x00000100
        /*0070*/ 	.word	0x00000001
        /*0074*/ 	.word	0x00000001


	//----- nvinfo : EIATTR_CBANK_PARAM_SIZE
	.align		4
.L_23:
        /*0078*/ 	.byte	0x03, 0x19
        /*007a*/ 	.short	0x0024


	//----- nvinfo : EIATTR_PARAM_CBANK
	.align		4
        /*007c*/ 	.byte	0x04, 0x0a
        /*007e*/ 	.short	(.L_25 - .L_24)
	.align		4
.L_24:
        /*0080*/ 	.word	index@(.nv.constant0.triton_poi_fused_cat_37)
        /*0084*/ 	.short	0x0210
        /*0086*/ 	.short	0x0024


	//----- nvinfo : EIATTR_SW_WAR
	.align		4
.L_25:
        /*0088*/ 	.byte	0x04, 0x36
        /*008a*/ 	.short	(.L_27 - .L_26)
.L_26:
        /*008c*/ 	.word	0x00000008
.L_27:


//--------------------- .nv.callgraph             --------------------------
	.section	.nv.callgraph,"",@"SHT_CUDA_CALLGRAPH"
	.align	4
	.sectionentsize	8
	.align		4
        /*0000*/ 	.word	0x00000000
	.align		4
        /*0004*/ 	.word	0xffffffff
	.align		4
        /*0008*/ 	.word	0x00000000
	.align		4
        /*000c*/ 	.word	0xfffffffe
	.align		4
        /*0010*/ 	.word	0x00000000
	.align		4
        /*0014*/ 	.word	0xfffffffd
	.align		4
        /*0018*/ 	.word	0x00000000
	.align		4
        /*001c*/ 	.word	0xfffffffc


//--------------------- .text.triton_poi_fused_cat_37 --------------------------
	.section	.text.triton_poi_fused_cat_37,"ax",@progbits
	.align	128
        .global         triton_poi_fused_cat_37
        .type           triton_poi_fused_cat_37,@function
        .size           triton_poi_fused_cat_37,(.L_x_1 - triton_poi_fused_cat_37)
        .other          triton_poi_fused_cat_37,@"STO_CUDA_ENTRY STV_DEFAULT"
triton_poi_fused_cat_37:
.text.triton_poi_fused_cat_37:
[----:B------:R-:W-:Y:S01]  /*0000*/  LDC R1, c[0x0][0x28] ;  /* 0x00000a00ff017b82 */ /* 0x000fe20000000800 */
[----:B------:R-:W1:Y:S07]  /*0010*/  S2R R0, SR_TID.X ;  /* 0x0000000000007919 */ /* 0x000e6e0000002100 */
[----:B------:R-:W2:Y:S01]  /*0020*/  LDC.64 R6, c[0x0][0x210] ;  /* 0x00008400ff067b82 */ /* 0x000ea20000000a00 */
[----:B------:R-:W-:Y:S01]  /*0030*/  ULDC.64 UR4, c[0x0][0x208] ;  /* 0x0000820000047ab9 */ /* 0x000fe20000000a00 */
[----:B------:R-:W3:Y:S06]  /*0040*/  S2R R3, SR_CTAID.X ;  /* 0x0000000000037919 */ /* 0x000eec0000002500 */
[----:B------:R-:W4:Y:S01]  /*0050*/  LDC.64 R8, c[0x0][0x218] ;  /* 0x00008600ff087b82 */ /* 0x000f220000000a00 */
[----:B-1----:R-:W-:Y:S01]  /*0060*/  IMAD.SHL.U32 R0, R0, 0x2, RZ ;  /* 0x0000000200007824 */ /* 0x002fe200078e00ff */
[----:B---3--:R-:W-:-:S04]  /*0070*/  SHF.R.S32.HI R4, RZ, 0x16, R3 ;  /* 0x00000016ff047819 */ /* 0x008fc80000011403 */
[----:B------:R-:W-:Y:S02]  /*0080*/  LOP3.LUT R0, R0, 0x1fe, RZ, 0xc0, !PT ;  /* 0x000001fe00007812 */ /* 0x000fe400078ec0ff */
[----:B------:R-:W-:-:S03]  /*0090*/  SGXT R4, R4, 0x1 ;  /* 0x000000010404781a */ /* 0x000fc60000000200 */
[----:B------:R-:W-:Y:S02]  /*00a0*/  IMAD R5, R3, 0x200, R0 ;  /* 0x0000020003057824 */ /* 0x000fe400078e0200 */
[----:B------:R-:W1:Y:S02]  /*00b0*/  LDC.64 R2, c[0x0][0x220] ;  /* 0x00008800ff027b82 */ /* 0x000e640000000a00 */
[----:B--2---:R-:W-:Y:S01]  /*00c0*/  IMAD.WIDE R6, R5, 0x4, R6 ;  /* 0x0000000405067825 */ /* 0x004fe200078e0206 */
[----:B------:R-:W-:Y:S02]  /*00d0*/  SHF.R.S32.HI R0, RZ, 0x1f, R5 ;  /* 0x0000001fff007819 */ /* 0x000fe40000011405 */
[-C--:B------:R-:W-:Y:S02]  /*00e0*/  LEA.HI R10, R4, R5.reuse, RZ, 0xf ;  /* 0x00000005040a7211 */ /* 0x080fe400078f78ff */
[----:B------:R-:W-:Y:S01]  /*00f0*/  LEA.HI R0, R0, R5, RZ, 0x5 ;  /* 0x0000000500007211 */ /* 0x000fe200078f28ff */
[----:B------:R-:W2:Y:S01]  /*0100*/  LDG.E.64 R6, desc[UR4][R6.64] ;  /* 0x0000000406067981 */ /* 0x000ea2000c1e1b00 */
[----:B------:R-:W-:-:S02]  /*0110*/  SHF.R.S32.HI R11, RZ, 0xf, R10 ;  /* 0x0000000fff0b7819 */ /* 0x000fc4000001140a */
[----:B------:R-:W-:-:S04]  /*0120*/  LOP3.LUT R4, R0, 0xffffffe0, RZ, 0xc0, !PT ;  /* 0xffffffe000047812 */ /* 0x000fc800078ec0ff */
[----:B------:R-:W-:-:S05]  /*0130*/  IADD3 R4, R5, -R4, RZ ;  /* 0x8000000405047210 */ /* 0x000fca0007ffe0ff */
[----:B------:R-:W-:-:S04]  /*0140*/  IMAD R11, R11, 0x20, R4 ;  /* 0x000000200b0b7824 */ /* 0x000fc800078e0204 */
[----:B----4-:R-:W-:-:S04]  /*0150*/  IMAD.WIDE R8, R11, 0x4, R8 ;  /* 0x000000040b087825 */ /* 0x010fc800078e0208 */
[----:B-1----:R-:W-:Y:S02]  /*0160*/  IMAD.WIDE R2, R11, 0x4, R2 ;  /* 0x000000040b027825 */ /* 0x002fe400078e0202 */
[----:B------:R-:W2:Y:S01]  /*0170*/  LDG.E.EL.64 R8, desc[UR4][R8.64] ;  /* 0x0000000408087981 */ /* 0x000ea2000c2e1b00 */
[----:B------:R-:W1:Y:S03]  /*0180*/  LDC.64 R10, c[0x0][0x228] ;  /* 0x00008a00ff0a7b82 */ /* 0x000e660000000a00 */
[----:B------:R-:W3:Y:S01]  /*0190*/  LDG.E.EL.64 R2, desc[UR4][R2.64] ;  /* 0x0000000402027981 */ /* 0x000ee2000c2e1b00 */
[----:B------:R-:W-:Y:S01]  /*01a0*/  SHF.L.U32 R0, R0, 0x1, RZ ;  /* 0x0000000100007819 */ /* 0x000fe200000006ff */
[----:B--2---:R-:W-:Y:S01]  /*01b0*/  FADD R5, R6, -R8 ;  /* 0x8000000806057221 */ /* 0x004fe20000000000 */
[----:B------:R-:W-:-:S03]  /*01c0*/  FADD R12, R7, -R9 ;  /* 0x80000009070c7221 */ /* 0x000fc60000000000 */
[----:B---3--:R-:W-:Y:S01]  /*01d0*/  FMUL R14, R2, R5 ;  /* 0x00000005020e7220 */ /* 0x008fe20000400000 */
[----:B------:R-:W-:-:S04]  /*01e0*/  FMUL R15, R3, R12 ;  /* 0x0000000c030f7220 */ /* 0x000fc80000400000 */
[----:B------:R-:W-:Y:S02]  /*01f0*/  FSETP.GT.AND P0, PT, R14, RZ, PT ;  /* 0x000000ff0e00720b */ /* 0x000fe40003f04000 */
[----:B------:R-:W-:Y:S02]  /*0200*/  FSETP.GT.AND P1, PT, R15, RZ, PT ;  /* 0x000000ff0f00720b */ /* 0x000fe40003f24000 */
[----:B------:R-:W-:-:S04]  /*0210*/  LOP3.LUT R5, R0, 0xffffffc0, RZ, 0xc0, !PT ;  /* 0xffffffc000057812 */ /* 0x000fc800078ec0ff */
[----:B------:R-:W-:-:S05]  /*0220*/  IADD3 R5, R4, R5, RZ ;  /* 0x0000000504057210 */ /* 0x000fca0007ffe0ff */
[----:B-1----:R-:W-:-:S04]  /*0230*/  IMAD.WIDE R2, R5, 0x4, R10 ;  /* 0x0000000405027825 */ /* 0x002fc800078e020a */
[----:B------:R-:W-:Y:S01]  /*0240*/  @!P0 FMUL R14, R14, 0.10000000149011611938 ;  /* 0x3dcccccd0e0e8820 */ /* 0x000fe20000400000 */
[----:B------:R-:W-:-:S05]  /*0250*/  @!P1 FMUL R15, R15, 0.10000000149011611938 ;  /* 0x3dcccccd0f0f9820 */ /* 0x000fca0000400000 */
[----:B------:R-:W-:Y:S01]  /*0260*/  STG.E.64 desc[UR4][R2.64], R14 ;  /* 0x0000000e02007986 */ /* 0x000fe2000c101b04 */
[----:B------:R-:W-:Y:S05]  /*0270*/  EXIT ;  /* 0x000000000000794d */ /* 0x000fea0003800000 */
.L_x_0:
[----:B------:R-:W-:-:S00]  /*0280*/  BRA `(.L_x_0) ;  /* 0xfffffffc00fc7947 */ /* 0x000fc0000383ffff */
[----:B------:R-:W-:-:S00]  /*0290*/  NOP ;  /* 0x0000000000007918 */ /* 0x000fc00000000000 */
        /* <DEDUP_REMOVED lines=14> */
.L_x_1:


//--------------------- .nv.constant0.triton_poi_fused_cat_37 --------------------------
	.section	.nv.constant0.triton_poi_fused_cat_37,"a",@progbits
	.sectionflags	@""
	.align	4
.nv.constant0.triton_poi_fused_cat_37:
	.zero		564
